//
// Generated by NVIDIA NVVM Compiler
//
// Compiler Build ID: CL-36424714
// Cuda compilation tools, release 13.0, V13.0.88
// Based on NVVM 20.0.0
//

.version 9.0
.target sm_100
.address_size 64

	// .globl	_Z6conv3dPKfS0_Pfiiii

.visible .entry _Z6conv3dPKfS0_Pfiiii(
	.param .u64 .ptr .align 1 _Z6conv3dPKfS0_Pfiiii_param_0,
	.param .u64 .ptr .align 1 _Z6conv3dPKfS0_Pfiiii_param_1,
	.param .u64 .ptr .align 1 _Z6conv3dPKfS0_Pfiiii_param_2,
	.param .u32 _Z6conv3dPKfS0_Pfiiii_param_3,
	.param .u32 _Z6conv3dPKfS0_Pfiiii_param_4,
	.param .u32 _Z6conv3dPKfS0_Pfiiii_param_5,
	.param .u32 _Z6conv3dPKfS0_Pfiiii_param_6
)
{
	.reg .pred 	%p<18>;
	.reg .b32 	%r<213>;
	.reg .b32 	%f<73>;
	.reg .b64 	%rd<69>;

	ld.param.u64 	%rd4, [_Z6conv3dPKfS0_Pfiiii_param_0];
	ld.param.u64 	%rd5, [_Z6conv3dPKfS0_Pfiiii_param_1];
	ld.param.u64 	%rd3, [_Z6conv3dPKfS0_Pfiiii_param_2];
	ld.param.u32 	%r95, [_Z6conv3dPKfS0_Pfiiii_param_3];
	ld.param.u32 	%r96, [_Z6conv3dPKfS0_Pfiiii_param_4];
	ld.param.u32 	%r97, [_Z6conv3dPKfS0_Pfiiii_param_5];
	ld.param.u32 	%r94, [_Z6conv3dPKfS0_Pfiiii_param_6];
	cvta.to.global.u64 	%rd1, %rd5;
	cvta.to.global.u64 	%rd2, %rd4;
	mov.u32 	%r99, %ctaid.x;
	mov.u32 	%r100, %ntid.x;
	mov.u32 	%r101, %tid.x;
	mad.lo.s32 	%r102, %r99, %r100, %r101;
	mov.u32 	%r103, %ctaid.y;
	mov.u32 	%r104, %ntid.y;
	mov.u32 	%r105, %tid.y;
	mad.lo.s32 	%r106, %r103, %r104, %r105;
	mov.u32 	%r107, %ctaid.z;
	mov.u32 	%r108, %ntid.z;
	mov.u32 	%r109, %tid.z;
	mad.lo.s32 	%r110, %r107, %r108, %r109;
	shr.u32 	%r111, %r94, 31;
	add.s32 	%r112, %r94, %r111;
	shr.s32 	%r113, %r112, 1;
	min.s32 	%r114, %r102, %r106;
	min.s32 	%r115, %r110, %r114;
	setp.lt.s32 	%p1, %r115, %r113;
	sub.s32 	%r116, %r95, %r113;
	setp.ge.s32 	%p2, %r102, %r116;
	sub.s32 	%r117, %r96, %r113;
	setp.ge.s32 	%p3, %r106, %r117;
	or.pred  	%p4, %p2, %p3;
	or.pred  	%p5, %p4, %p1;
	sub.s32 	%r118, %r97, %r113;
	setp.ge.s32 	%p6, %r110, %r118;
	or.pred  	%p7, %p5, %p6;
	@%p7 bra 	$L__BB0_18;
	neg.s32 	%r5, %r113;
	setp.lt.s32 	%p8, %r94, -1;
	mov.f32 	%f71, 0f00000000;
	@%p8 bra 	$L__BB0_17;
	abs.s32 	%r6, %r113;
	add.s32 	%r7, %r113, %r6;
	add.s32 	%r119, %r7, 1;
	and.b32  	%r8, %r119, 7;
	add.s32 	%r9, %r113, %r94;
	mul.lo.s32 	%r120, %r94, %r94;
	shl.b32 	%r10, %r120, 3;
	shl.b32 	%r121, %r94, 1;
	add.s32 	%r11, %r113, %r121;
	mad.lo.s32 	%r12, %r94, 3, %r113;
	shl.b32 	%r122, %r94, 2;
	add.s32 	%r13, %r113, %r122;
	mad.lo.s32 	%r14, %r94, 5, %r113;
	mad.lo.s32 	%r15, %r94, 6, %r113;
	mad.lo.s32 	%r16, %r94, 7, %r113;
	sub.s32 	%r123, %r110, %r113;
	mul.lo.s32 	%r124, %r96, %r123;
	add.s32 	%r125, %r124, %r96;
	add.s32 	%r17, %r106, %r125;
	mul.lo.s32 	%r126, %r96, %r95;
	shl.b32 	%r18, %r126, 3;
	add.s32 	%r127, %r123, 2;
	mad.lo.s32 	%r19, %r96, %r127, %r106;
	add.s32 	%r128, %r123, 3;
	mad.lo.s32 	%r20, %r96, %r128, %r106;
	add.s32 	%r129, %r123, 4;
	mad.lo.s32 	%r21, %r96, %r129, %r106;
	add.s32 	%r130, %r123, 5;
	mad.lo.s32 	%r22, %r96, %r130, %r106;
	add.s32 	%r131, %r123, 6;
	mad.lo.s32 	%r23, %r96, %r131, %r106;
	add.s32 	%r132, %r123, 7;
	mad.lo.s32 	%r24, %r96, %r132, %r106;
	add.s32 	%r25, %r106, %r124;
	mov.f32 	%f71, 0f00000000;
	mov.u32 	%r190, %r5;
$L__BB0_3:
	add.s32 	%r27, %r190, %r102;
	add.s32 	%r28, %r190, %r113;
	mov.u32 	%r191, %r5;
$L__BB0_4:
	mov.u32 	%r29, %r191;
	setp.lt.u32 	%p9, %r7, 7;
	add.s32 	%r30, %r29, %r106;
	add.s32 	%r31, %r29, %r113;
	mov.u32 	%r210, %r5;
	@%p9 bra 	$L__BB0_7;
	add.s32 	%r133, %r7, 1;
	and.b32  	%r134, %r133, -8;
	neg.s32 	%r208, %r134;
	add.s32 	%r135, %r9, %r29;
	mad.lo.s32 	%r207, %r94, %r135, %r28;
	add.s32 	%r136, %r11, %r29;
	mad.lo.s32 	%r206, %r94, %r136, %r28;
	add.s32 	%r137, %r12, %r29;
	mad.lo.s32 	%r205, %r94, %r137, %r28;
	add.s32 	%r138, %r13, %r29;
	mad.lo.s32 	%r204, %r94, %r138, %r28;
	add.s32 	%r139, %r14, %r29;
	mad.lo.s32 	%r203, %r94, %r139, %r28;
	add.s32 	%r140, %r15, %r29;
	mad.lo.s32 	%r202, %r94, %r140, %r28;
	add.s32 	%r141, %r16, %r29;
	mad.lo.s32 	%r201, %r94, %r141, %r28;
	mad.lo.s32 	%r200, %r94, %r31, %r28;
	add.s32 	%r142, %r17, %r29;
	mad.lo.s32 	%r199, %r95, %r142, %r27;
	add.s32 	%r143, %r19, %r29;
	mad.lo.s32 	%r198, %r95, %r143, %r27;
	add.s32 	%r144, %r20, %r29;
	mad.lo.s32 	%r197, %r95, %r144, %r27;
	add.s32 	%r145, %r21, %r29;
	mad.lo.s32 	%r196, %r95, %r145, %r27;
	add.s32 	%r146, %r22, %r29;
	mad.lo.s32 	%r195, %r95, %r146, %r27;
	add.s32 	%r147, %r23, %r29;
	mad.lo.s32 	%r194, %r95, %r147, %r27;
	add.s32 	%r148, %r24, %r29;
	mad.lo.s32 	%r193, %r95, %r148, %r27;
	add.s32 	%r149, %r25, %r29;
	mad.lo.s32 	%r192, %r95, %r149, %r27;
	mov.u32 	%r210, %r5;
$L__BB0_6:
	.pragma "nounroll";
	mul.wide.s32 	%rd6, %r192, 4;
	add.s64 	%rd7, %rd2, %rd6;
	ld.global.f32 	%f19, [%rd7];
	mul.wide.s32 	%rd8, %r200, 4;
	add.s64 	%rd9, %rd1, %rd8;
	ld.global.f32 	%f20, [%rd9];
	fma.rn.f32 	%f21, %f19, %f20, %f71;
	mul.wide.s32 	%rd10, %r199, 4;
	add.s64 	%rd11, %rd2, %rd10;
	ld.global.f32 	%f22, [%rd11];
	mul.wide.s32 	%rd12, %r207, 4;
	add.s64 	%rd13, %rd1, %rd12;
	ld.global.f32 	%f23, [%rd13];
	fma.rn.f32 	%f24, %f22, %f23, %f21;
	mul.wide.s32 	%rd14, %r198, 4;
	add.s64 	%rd15, %rd2, %rd14;
	ld.global.f32 	%f25, [%rd15];
	mul.wide.s32 	%rd16, %r206, 4;
	add.s64 	%rd17, %rd1, %rd16;
	ld.global.f32 	%f26, [%rd17];
	fma.rn.f32 	%f27, %f25, %f26, %f24;
	mul.wide.s32 	%rd18, %r197, 4;
	add.s64 	%rd19, %rd2, %rd18;
	ld.global.f32 	%f28, [%rd19];
	mul.wide.s32 	%rd20, %r205, 4;
	add.s64 	%rd21, %rd1, %rd20;
	ld.global.f32 	%f29, [%rd21];
	fma.rn.f32 	%f30, %f28, %f29, %f27;
	mul.wide.s32 	%rd22, %r196, 4;
	add.s64 	%rd23, %rd2, %rd22;
	ld.global.f32 	%f31, [%rd23];
	mul.wide.s32 	%rd24, %r204, 4;
	add.s64 	%rd25, %rd1, %rd24;
	ld.global.f32 	%f32, [%rd25];
	fma.rn.f32 	%f33, %f31, %f32, %f30;
	mul.wide.s32 	%rd26, %r195, 4;
	add.s64 	%rd27, %rd2, %rd26;
	ld.global.f32 	%f34, [%rd27];
	mul.wide.s32 	%rd28, %r203, 4;
	add.s64 	%rd29, %rd1, %rd28;
	ld.global.f32 	%f35, [%rd29];
	fma.rn.f32 	%f36, %f34, %f35, %f33;
	mul.wide.s32 	%rd30, %r194, 4;
	add.s64 	%rd31, %rd2, %rd30;
	ld.global.f32 	%f37, [%rd31];
	mul.wide.s32 	%rd32, %r202, 4;
	add.s64 	%rd33, %rd1, %rd32;
	ld.global.f32 	%f38, [%rd33];
	fma.rn.f32 	%f39, %f37, %f38, %f36;
	mul.wide.s32 	%rd34, %r193, 4;
	add.s64 	%rd35, %rd2, %rd34;
	ld.global.f32 	%f40, [%rd35];
	mul.wide.s32 	%rd36, %r201, 4;
	add.s64 	%rd37, %rd1, %rd36;
	ld.global.f32 	%f41, [%rd37];
	fma.rn.f32 	%f71, %f40, %f41, %f39;
	add.s32 	%r210, %r210, 8;
	add.s32 	%r208, %r208, 8;
	add.s32 	%r207, %r207, %r10;
	add.s32 	%r206, %r206, %r10;
	add.s32 	%r205, %r205, %r10;
	add.s32 	%r204, %r204, %r10;
	add.s32 	%r203, %r203, %r10;
	add.s32 	%r202, %r202, %r10;
	add.s32 	%r201, %r201, %r10;
	add.s32 	%r200, %r200, %r10;
	add.s32 	%r199, %r199, %r18;
	add.s32 	%r198, %r198, %r18;
	add.s32 	%r197, %r197, %r18;
	add.s32 	%r196, %r196, %r18;
	add.s32 	%r195, %r195, %r18;
	add.s32 	%r194, %r194, %r18;
	add.s32 	%r193, %r193, %r18;
	add.s32 	%r192, %r192, %r18;
	setp.ne.s32 	%p10, %r208, 0;
	@%p10 bra 	$L__BB0_6;
$L__BB0_7:
	setp.eq.s32 	%p11, %r8, 0;
	@%p11 bra 	$L__BB0_15;
	add.s32 	%r150, %r8, -1;
	setp.lt.u32 	%p12, %r150, 3;
	@%p12 bra 	$L__BB0_10;
	add.s32 	%r151, %r210, %r110;
	mad.lo.s32 	%r152, %r151, %r96, %r30;
	mad.lo.s32 	%r153, %r152, %r95, %r27;
	mul.wide.s32 	%rd38, %r153, 4;
	add.s64 	%rd39, %rd2, %rd38;
	ld.global.f32 	%f43, [%rd39];
	add.s32 	%r154, %r210, %r113;
	mad.lo.s32 	%r155, %r154, %r94, %r31;
	mad.lo.s32 	%r156, %r155, %r94, %r28;
	mul.wide.s32 	%rd40, %r156, 4;
	add.s64 	%rd41, %rd1, %rd40;
	ld.global.f32 	%f44, [%rd41];
	fma.rn.f32 	%f45, %f43, %f44, %f71;
	add.s32 	%r157, %r152, %r96;
	mad.lo.s32 	%r158, %r157, %r95, %r27;
	mul.wide.s32 	%rd42, %r158, 4;
	add.s64 	%rd43, %rd2, %rd42;
	ld.global.f32 	%f46, [%rd43];
	add.s32 	%r159, %r155, %r94;
	mad.lo.s32 	%r160, %r159, %r94, %r28;
	mul.wide.s32 	%rd44, %r160, 4;
	add.s64 	%rd45, %rd1, %rd44;
	ld.global.f32 	%f47, [%rd45];
	fma.rn.f32 	%f48, %f46, %f47, %f45;
	add.s32 	%r161, %r157, %r96;
	mad.lo.s32 	%r162, %r161, %r95, %r27;
	mul.wide.s32 	%rd46, %r162, 4;
	add.s64 	%rd47, %rd2, %rd46;
	ld.global.f32 	%f49, [%rd47];
	add.s32 	%r163, %r159, %r94;
	mad.lo.s32 	%r164, %r163, %r94, %r28;
	mul.wide.s32 	%rd48, %r164, 4;
	add.s64 	%rd49, %rd1, %rd48;
	ld.global.f32 	%f50, [%rd49];
	fma.rn.f32 	%f51, %f49, %f50, %f48;
	add.s32 	%r165, %r161, %r96;
	mad.lo.s32 	%r166, %r165, %r95, %r27;
	mul.wide.s32 	%rd50, %r166, 4;
	add.s64 	%rd51, %rd2, %rd50;
	ld.global.f32 	%f52, [%rd51];
	add.s32 	%r167, %r163, %r94;
	mad.lo.s32 	%r168, %r167, %r94, %r28;
	mul.wide.s32 	%rd52, %r168, 4;
	add.s64 	%rd53, %rd1, %rd52;
	ld.global.f32 	%f53, [%rd53];
	fma.rn.f32 	%f71, %f52, %f53, %f51;
	add.s32 	%r210, %r210, 4;
$L__BB0_10:
	add.s32 	%r170, %r7, 1;
	and.b32  	%r169, %r170, 3;
	setp.eq.s32 	%p13, %r169, 0;
	@%p13 bra 	$L__BB0_15;
	setp.eq.s32 	%p14, %r169, 1;
	@%p14 bra 	$L__BB0_13;
	add.s32 	%r171, %r210, %r110;
	mad.lo.s32 	%r172, %r171, %r96, %r30;
	mad.lo.s32 	%r173, %r172, %r95, %r27;
	mul.wide.s32 	%rd54, %r173, 4;
	add.s64 	%rd55, %rd2, %rd54;
	ld.global.f32 	%f55, [%rd55];
	add.s32 	%r174, %r210, %r113;
	mad.lo.s32 	%r175, %r174, %r94, %r31;
	mad.lo.s32 	%r176, %r175, %r94, %r28;
	mul.wide.s32 	%rd56, %r176, 4;
	add.s64 	%rd57, %rd1, %rd56;
	ld.global.f32 	%f56, [%rd57];
	fma.rn.f32 	%f57, %f55, %f56, %f71;
	add.s32 	%r177, %r172, %r96;
	mad.lo.s32 	%r178, %r177, %r95, %r27;
	mul.wide.s32 	%rd58, %r178, 4;
	add.s64 	%rd59, %rd2, %rd58;
	ld.global.f32 	%f58, [%rd59];
	add.s32 	%r179, %r175, %r94;
	mad.lo.s32 	%r180, %r179, %r94, %r28;
	mul.wide.s32 	%rd60, %r180, 4;
	add.s64 	%rd61, %rd1, %rd60;
	ld.global.f32 	%f59, [%rd61];
	fma.rn.f32 	%f71, %f58, %f59, %f57;
	add.s32 	%r210, %r210, 2;
$L__BB0_13:
	and.b32  	%r181, %r7, 1;
	setp.eq.b32 	%p15, %r181, 1;
	@%p15 bra 	$L__BB0_15;
	add.s32 	%r182, %r210, %r110;
	mad.lo.s32 	%r183, %r182, %r96, %r30;
	mad.lo.s32 	%r184, %r183, %r95, %r27;
	mul.wide.s32 	%rd62, %r184, 4;
	add.s64 	%rd63, %rd2, %rd62;
	ld.global.f32 	%f60, [%rd63];
	add.s32 	%r185, %r210, %r113;
	mad.lo.s32 	%r186, %r185, %r94, %r31;
	mad.lo.s32 	%r187, %r186, %r94, %r28;
	mul.wide.s32 	%rd64, %r187, 4;
	add.s64 	%rd65, %rd1, %rd64;
	ld.global.f32 	%f61, [%rd65];
	fma.rn.f32 	%f71, %f60, %f61, %f71;
$L__BB0_15:
	add.s32 	%r191, %r29, 1;
	setp.ne.s32 	%p16, %r29, %r6;
	@%p16 bra 	$L__BB0_4;
	add.s32 	%r91, %r190, 1;
	setp.ne.s32 	%p17, %r190, %r6;
	mov.u32 	%r190, %r91;
	@%p17 bra 	$L__BB0_3;
$L__BB0_17:
	mad.lo.s32 	%r188, %r96, %r110, %r106;
	mad.lo.s32 	%r189, %r188, %r95, %r102;
	cvta.to.global.u64 	%rd66, %rd3;
	mul.wide.s32 	%rd67, %r189, 4;
	add.s64 	%rd68, %rd66, %rd67;
	st.global.f32 	[%rd68], %f71;
$L__BB0_18:
	ret;

}


// ===== COMPILED SASS (sm_100) =====

	.target	sm_100

	.elftype	@"ET_EXEC"


//--------------------- .note.nv.tkinfo           --------------------------
	.section	.note.nv.tkinfo,"",@"SHT_NOTE"
	.sectionflags	@"SHF_NOTE_NV_TKINFO"
	.tkinfo
        /*0018*/ 	.word	0x00000002
        /*0030*/ 	.string	""
        /*0030*/ 	.string	"ptxas"
        /*0030*/ 	.string	"Cuda compilation tools, release 13.0, V13.0.88"
        /*0030*/ 	.string	"Build cuda_13.0.r13.0/compiler.36424714_0"
        /*0030*/ 	.string	"-arch sm_100 -m 64 "



//--------------------- .note.nv.cuinfo           --------------------------
	.section	.note.nv.cuinfo,"",@"SHT_NOTE"
	.sectionflags	@"SHF_NOTE_NV_CUINFO"
        /*0018*/ 	.short	0x0002
        /*001a*/ 	.short	0x0064
        /*001c*/ 	.short	0x0082
	.zero		2


//--------------------- .nv.info                  --------------------------
	.section	.nv.info,"",@"SHT_CUDA_INFO"
	.align	4


	//----- nvinfo : EIATTR_REGCOUNT
	.align		4
        /*0000*/ 	.byte	0x04, 0x2f
        /*0002*/ 	.short	(.L_1 - .L_0)
	.align		4
.L_0:
        /*0004*/ 	.word	index@(_Z6conv3dPKfS0_Pfiiii)
        /*0008*/ 	.word	0x00000020


	//----- nvinfo : EIATTR_FRAME_SIZE
	.align		4
.L_1:
        /*000c*/ 	.byte	0x04, 0x11
        /*000e*/ 	.short	(.L_3 - .L_2)
	.align		4
.L_2:
        /*0010*/ 	.word	index@(_Z6conv3dPKfS0_Pfiiii)
        /*0014*/ 	.word	0x00000000


	//----- nvinfo : EIATTR_MIN_STACK_SIZE
	.align		4
.L_3:
        /*0018*/ 	.byte	0x04, 0x12
        /*001a*/ 	.short	(.L_5 - .L_4)
	.align		4
.L_4:
        /*001c*/ 	.word	index@(_Z6conv3dPKfS0_Pfiiii)
        /*0020*/ 	.word	0x00000000
.L_5:


//--------------------- .nv.compat                --------------------------
	.section	.nv.compat,"",@"SHT_CUDA_COMPAT_INFO"
	.align	4
        /*0000*/ 	.byte	0x02, 0x09, 0x00, 0x00, 0x02, 0x02, 0x01, 0x00, 0x02, 0x05, 0x05, 0x00, 0x03, 0x07, 0x01, 0x01
        /*0010*/ 	.byte	0x02, 0x03, 0x00, 0x00, 0x02, 0x06, 0x01, 0x00, 0x04, 0x0b, 0x08, 0x00, 0x09, 0x00, 0x00, 0x00
        /*0020*/ 	.byte	0x00, 0x00, 0x00, 0x00


//--------------------- .nv.info._Z6conv3dPKfS0_Pfiiii --------------------------
	.section	.nv.info._Z6conv3dPKfS0_Pfiiii,"",@"SHT_CUDA_INFO"
	.sectionflags	@""
	.align	4


	//----- nvinfo : EIATTR_CUDA_API_VERSION
	.align		4
        /*0000*/ 	.byte	0x04, 0x37
        /*0002*/ 	.short	(.L_7 - .L_6)
.L_6:
        /*0004*/ 	.word	0x00000082


	//----- nvinfo : EIATTR_KPARAM_INFO
	.align		4
.L_7:
        /*0008*/ 	.byte	0x04, 0x17
        /*000a*/ 	.short	(.L_9 - .L_8)
.L_8:
        /*000c*/ 	.word	0x00000000
        /*0010*/ 	.short	0x0006
        /*0012*/ 	.short	0x0024
        /*0014*/ 	.byte	0x00, 0xf0, 0x11, 0x00


	//----- nvinfo : EIATTR_KPARAM_INFO
	.align		4
.L_9:
        /*0018*/ 	.byte	0x04, 0x17
        /*001a*/ 	.short	(.L_11 - .L_10)
.L_10:
        /*001c*/ 	.word	0x00000000
        /*0020*/ 	.short	0x0005
        /*0022*/ 	.short	0x0020
        /*0024*/ 	.byte	0x00, 0xf0, 0x11, 0x00


	//----- nvinfo : EIATTR_KPARAM_INFO
	.align		4
.L_11:
        /*0028*/ 	.byte	0x04, 0x17
        /*002a*/ 	.short	(.L_13 - .L_12)
.L_12:
        /*002c*/ 	.word	0x00000000
        /*0030*/ 	.short	0x0004
        /*0032*/ 	.short	0x001c
        /*0034*/ 	.byte	0x00, 0xf0, 0x11, 0x00


	//----- nvinfo : EIATTR_KPARAM_INFO
	.align		4
.L_13:
        /*0038*/ 	.byte	0x04, 0x17
        /*003a*/ 	.short	(.L_15 - .L_14)
.L_14:
        /*003c*/ 	.word	0x00000000
        /*0040*/ 	.short	0x0003
        /*0042*/ 	.short	0x0018
        /*0044*/ 	.byte	0x00, 0xf0, 0x11, 0x00


	//----- nvinfo : EIATTR_KPARAM_INFO
	.align		4
.L_15:
        /*0048*/ 	.byte	0x04, 0x17
        /*004a*/ 	.short	(.L_17 - .L_16)
.L_16:
        /*004c*/ 	.word	0x00000000
        /*0050*/ 	.short	0x0002
        /*0052*/ 	.short	0x0010
        /*0054*/ 	.byte	0x00, 0xf5, 0x21, 0x00


	//----- nvinfo : EIATTR_KPARAM_INFO
	.align		4
.L_17:
        /*0058*/ 	.byte	0x04, 0x17
        /*005a*/ 	.short	(.L_19 - .L_18)
.L_18:
        /*005c*/ 	.word	0x00000000
        /*0060*/ 	.short	0x0001
        /*0062*/ 	.short	0x0008
        /*0064*/ 	.byte	0x00, 0xf5, 0x21, 0x00


	//----- nvinfo : EIATTR_KPARAM_INFO
	.align		4
.L_19:
        /*0068*/ 	.byte	0x04, 0x17
        /*006a*/ 	.short	(.L_21 - .L_20)
.L_20:
        /*006c*/ 	.word	0x00000000
        /*0070*/ 	.short	0x0000
        /*0072*/ 	.short	0x0000
        /*0074*/ 	.byte	0x00, 0xf5, 0x21, 0x00


	//----- nvinfo : EIATTR_SPARSE_MMA_MASK
	.align		4
.L_21:
        /*0078*/ 	.byte	0x03, 0x50
        /*007a*/ 	.short	0x0000


	//----- nvinfo : EIATTR_MAXREG_COUNT
	.align		4
        /*007c*/ 	.byte	0x03, 0x1b
        /*007e*/ 	.short	0x00ff


	//----- nvinfo : EIATTR_MERCURY_ISA_VERSION
	.align		4
        /*0080*/ 	.byte	0x03, 0x5f
        /*0082*/ 	.short	0x0101


	//----- nvinfo : EIATTR_VRC_CTA_INIT_COUNT
	.align		4
        /*0084*/ 	.byte	0x02, 0x4a
	.zero		1
	.zero		1


	//----- nvinfo : EIATTR_EXIT_INSTR_OFFSETS
	.align		4
        /*0088*/ 	.byte	0x04, 0x1c
        /*008a*/ 	.short	(.L_23 - .L_22)


	//   ....[0]....
.L_22:
        /*008c*/ 	.word	0x00000190


	//   ....[1]....
        /*0090*/ 	.word	0x00001330


	//----- nvinfo : EIATTR_CBANK_PARAM_SIZE
	.align		4
.L_23:
        /*0094*/ 	.byte	0x03, 0x19
        /*0096*/ 	.short	0x0028


	//----- nvinfo : EIATTR_PARAM_CBANK
	.align		4
        /*0098*/ 	.byte	0x04, 0x0a
        /*009a*/ 	.short	(.L_25 - .L_24)
	.align		4
.L_24:
        /*009c*/ 	.word	index@(.nv.constant0._Z6conv3dPKfS0_Pfiiii)
        /*00a0*/ 	.short	0x0380
        /*00a2*/ 	.short	0x0028


	//----- nvinfo : EIATTR_SW_WAR
	.align		4
.L_25:
        /*00a4*/ 	.byte	0x04, 0x36
        /*00a6*/ 	.short	(.L_27 - .L_26)
.L_26:
        /*00a8*/ 	.word	0x00000008
.L_27:


//--------------------- .nv.callgraph             --------------------------
	.section	.nv.callgraph,"",@"SHT_CUDA_CALLGRAPH"
	.align	4
	.sectionentsize	8
	.align		4
        /*0000*/ 	.word	0x00000000
	.align		4
        /*0004*/ 	.word	0xffffffff
	.align		4
        /*0008*/ 	.word	0x00000000
	.align		4
        /*000c*/ 	.word	0xfffffffe
	.align		4
        /*0010*/ 	.word	0x00000000
	.align		4
        /*0014*/ 	.word	0xfffffffd
	.align		4
        /*0018*/ 	.word	0x00000000
	.align		4
        /*001c*/ 	.word	0xfffffffc


//--------------------- .text._Z6conv3dPKfS0_Pfiiii --------------------------
	.section	.text._Z6conv3dPKfS0_Pfiiii,"ax",@progbits
	.align	128
        .global         _Z6conv3dPKfS0_Pfiiii
        .type           _Z6conv3dPKfS0_Pfiiii,@function
        .size           _Z6conv3dPKfS0_Pfiiii,(.L_x_9 - _Z6conv3dPKfS0_Pfiiii)
        .other          _Z6conv3dPKfS0_Pfiiii,@"STO_CUDA_ENTRY STV_DEFAULT"
_Z6conv3dPKfS0_Pfiiii:
.text._Z6conv3dPKfS0_Pfiiii:
[----:B------:R-:W-:Y:S01]  /*0000*/  LDC R1, c[0x0][0x37c] ;  /* 0x0000df00ff017b82 */ /* 0x000fe20000000800 */
[----:B------:R-:W0:Y:S01]  /*0010*/  S2R R5, SR_TID.Y ;  /* 0x0000000000057919 */ /* 0x000e220000002200 */
[----:B------:R-:W1:Y:S06]  /*0020*/  LDCU.64 UR4, c[0x0][0x3a0] ;  /* 0x00007400ff0477ac */ /* 0x000e6c0008000a00 */
[----:B------:R-:W2:Y:S01]  /*0030*/  LDC R3, c[0x0][0x360] ;  /* 0x0000d800ff037b82 */ /* 0x000ea20000000800 */
[----:B------:R-:W2:Y:S01]  /*0040*/  S2R R2, SR_TID.X ;  /* 0x0000000000027919 */ /* 0x000ea20000002100 */
[----:B------:R-:W3:Y:S06]  /*0050*/  S2R R9, SR_TID.Z ;  /* 0x0000000000097919 */ /* 0x000eec0000002300 */
[----:B------:R-:W0:Y:S08]  /*0060*/  S2UR UR8, SR_CTAID.Y ;  /* 0x00000000000879c3 */ /* 0x000e300000002600 */
[----:B------:R-:W0:Y:S01]  /*0070*/  LDC R0, c[0x0][0x364] ;  /* 0x0000d900ff007b82 */ /* 0x000e220000000800 */
[----:B-1----:R-:W-:-:S04]  /*0080*/  ULEA.HI UR6, UR5, UR5, URZ, 0x1 ;  /* 0x0000000505067291 */ /* 0x002fc8000f8f08ff */
[----:B------:R-:W-:-:S03]  /*0090*/  USHF.R.S32.HI UR6, URZ, 0x1, UR6 ;  /* 0x00000001ff067899 */ /* 0x000fc60008011406 */
[----:B------:R-:W1:Y:S01]  /*00a0*/  LDC.64 R12, c[0x0][0x398] ;  /* 0x0000e600ff0c7b82 */ /* 0x000e620000000a00 */
[----:B------:R-:W-:-:S07]  /*00b0*/  UIADD3 UR4, UPT, UPT, -UR6, UR4, URZ ;  /* 0x0000000406047290 */ /* 0x000fce000fffe1ff */
[----:B------:R-:W2:Y:S08]  /*00c0*/  S2UR UR7, SR_CTAID.X ;  /* 0x00000000000779c3 */ /* 0x000eb00000002500 */
[----:B------:R-:W3:Y:S01]  /*00d0*/  S2UR UR9, SR_CTAID.Z ;  /* 0x00000000000979c3 */ /* 0x000ee20000002700 */
[----:B0-----:R-:W-:-:S07]  /*00e0*/  IMAD R0, R0, UR8, R5 ;  /* 0x0000000800007c24 */ /* 0x001fce000f8e0205 */
[----:B------:R-:W3:Y:S01]  /*00f0*/  LDC R4, c[0x0][0x368] ;  /* 0x0000da00ff047b82 */ /* 0x000ee20000000800 */
[----:B-1----:R-:W-:-:S04]  /*0100*/  IADD3 R7, PT, PT, R13, -UR6, RZ ;  /* 0x800000060d077c10 */ /* 0x002fc8000fffe0ff */
[----:B------:R-:W-:Y:S01]  /*0110*/  ISETP.GE.AND P0, PT, R0, R7, PT ;  /* 0x000000070000720c */ /* 0x000fe20003f06270 */
[----:B--2---:R-:W-:Y:S01]  /*0120*/  IMAD R3, R3, UR7, R2 ;  /* 0x0000000703037c24 */ /* 0x004fe2000f8e0202 */
[----:B------:R-:W-:-:S04]  /*0130*/  IADD3 R2, PT, PT, R12, -UR6, RZ ;  /* 0x800000060c027c10 */ /* 0x000fc8000fffe0ff */
[----:B------:R-:W-:Y:S01]  /*0140*/  ISETP.GE.OR P0, PT, R3, R2, P0 ;  /* 0x000000020300720c */ /* 0x000fe20000706670 */
[----:B---3--:R-:W-:-:S05]  /*0150*/  IMAD R5, R4, UR9, R9 ;  /* 0x0000000904057c24 */ /* 0x008fca000f8e0209 */
[----:B------:R-:W-:-:S04]  /*0160*/  VIMNMX3 R4, R3, R0, R5, PT ;  /* 0x000000000304720f */ /* 0x000fc80003800105 */
[----:B------:R-:W-:-:S04]  /*0170*/  ISETP.LT.OR P0, PT, R4, UR6, P0 ;  /* 0x0000000604007c0c */ /* 0x000fc80008701670 */
[----:B------:R-:W-:-:S13]  /*0180*/  ISETP.GE.OR P0, PT, R5, UR4, P0 ;  /* 0x0000000405007c0c */ /* 0x000fda0008706670 */
[----:B------:R-:W-:Y:S05]  /*0190*/  @P0 EXIT ;  /* 0x000000000000094d */ /* 0x000fea0003800000 */
[----:B------:R-:W-:Y:S01]  /*01a0*/  UISETP.GE.AND UP0, UPT, UR5, -0x1, UPT ;  /* 0xffffffff0500788c */ /* 0x000fe2000bf06270 */
[----:B------:R-:W-:Y:S01]  /*01b0*/  HFMA2 R26, -RZ, RZ, 0, 0 ;  /* 0x00000000ff1a7431 */ /* 0x000fe200000001ff */
[----:B------:R-:W0:Y:S07]  /*01c0*/  LDCU.64 UR24, c[0x0][0x358] ;  /* 0x00006b00ff1877ac */ /* 0x000e2e0008000a00 */
[----:B------:R-:W-:Y:S05]  /*01d0*/  BRA.U !UP0, `(.L_x_0) ;  /* 0x00000011083c7547 */ /* 0x000fea000b800000 */
[----:B------:R-:W-:Y:S01]  /*01e0*/  IADD3 R6, PT, PT, R5, -UR6, RZ ;  /* 0x8000000605067c10 */ /* 0x000fe2000fffe0ff */
[-C--:B------:R-:W-:Y:S01]  /*01f0*/  IMAD R4, R12, R13.reuse, RZ ;  /* 0x0000000d0c047224 */ /* 0x080fe200078e02ff */
[----:B------:R-:W-:Y:S01]  /*0200*/  MOV R26, RZ ;  /* 0x000000ff001a7202 */ /* 0x000fe20000000f00 */
[----:B------:R-:W-:Y:S01]  /*0210*/  UIADD3 UR29, UPT, UPT, -UR6, URZ, URZ ;  /* 0x000000ff061d7290 */ /* 0x000fe2000fffe1ff */
[C---:B------:R-:W-:Y:S01]  /*0220*/  IADD3 R7, PT, PT, R6.reuse, 0x2, RZ ;  /* 0x0000000206077810 */ /* 0x040fe20007ffe0ff */
[CC--:B------:R-:W-:Y:S01]  /*0230*/  IMAD R15, R6.reuse, R13.reuse, R13 ;  /* 0x0000000d060f7224 */ /* 0x0c0fe200078e020d */
[C---:B------:R-:W-:Y:S01]  /*0240*/  IADD3 R8, PT, PT, R6.reuse, 0x3, RZ ;  /* 0x0000000306087810 */ /* 0x040fe20007ffe0ff */
[C---:B------:R-:W-:Y:S01]  /*0250*/  VIADD R9, R6.reuse, 0x4 ;  /* 0x0000000406097836 */ /* 0x040fe20000000000 */
[C---:B------:R-:W-:Y:S01]  /*0260*/  IADD3 R10, PT, PT, R6.reuse, 0x5, RZ ;  /* 0x00000005060a7810 */ /* 0x040fe20007ffe0ff */
[-CC-:B------:R-:W-:Y:S01]  /*0270*/  IMAD R7, R7, R13.reuse, R0.reuse ;  /* 0x0000000d07077224 */ /* 0x180fe200078e0200 */
[----:B------:R-:W-:Y:S01]  /*0280*/  IADD3 R11, PT, PT, R6, 0x6, RZ ;  /* 0x00000006060b7810 */ /* 0x000fe20007ffe0ff */
[-CC-:B------:R-:W-:Y:S01]  /*0290*/  IMAD R8, R8, R13.reuse, R0.reuse ;  /* 0x0000000d08087224 */ /* 0x180fe200078e0200 */
[C---:B------:R-:W-:Y:S01]  /*02a0*/  IADD3 R12, PT, PT, R6.reuse, 0x7, RZ ;  /* 0x00000007060c7810 */ /* 0x040fe20007ffe0ff */
[-CC-:B------:R-:W-:Y:S01]  /*02b0*/  IMAD R6, R6, R13.reuse, R0.reuse ;  /* 0x0000000d06067224 */ /* 0x180fe200078e0200 */
[----:B------:R-:W-:Y:S01]  /*02c0*/  UIMAD UR26, UR5, UR5, URZ ;  /* 0x00000005051a72a4 */ /* 0x000fe2000f8e02ff */
[-CC-:B------:R-:W-:Y:S01]  /*02d0*/  IMAD R9, R9, R13.reuse, R0.reuse ;  /* 0x0000000d09097224 */ /* 0x180fe200078e0200 */
[----:B------:R-:W-:Y:S01]  /*02e0*/  UIMAD UR27, UR5, 0x6, UR6 ;  /* 0x00000006051b78a4 */ /* 0x000fe2000f8e0206 */
[-CC-:B------:R-:W-:Y:S01]  /*02f0*/  IMAD R10, R10, R13.reuse, R0.reuse ;  /* 0x0000000d0a0a7224 */ /* 0x180fe200078e0200 */
[----:B------:R-:W-:Y:S01]  /*0300*/  UIMAD UR28, UR5, 0x7, UR6 ;  /* 0x00000007051c78a4 */ /* 0x000fe2000f8e0206 */
[----:B------:R-:W-:-:S02]  /*0310*/  IMAD R11, R11, R13, R0 ;  /* 0x0000000d0b0b7224 */ /* 0x000fc400078e0200 */
[----:B------:R-:W-:Y:S01]  /*0320*/  IMAD R12, R12, R13, R0 ;  /* 0x0000000d0c0c7224 */ /* 0x000fe200078e0200 */
[----:B------:R-:W-:-:S08]  /*0330*/  IADD3 R13, PT, PT, R0, R15, RZ ;  /* 0x0000000f000d7210 */ /* 0x000fd00007ffe0ff */
.L_x_7:
[----:B------:R-:W-:Y:S01]  /*0340*/  IMAD.U32 R15, RZ, RZ, UR29 ;  /* 0x0000001dff0f7e24 */ /* 0x000fe2000f8e00ff */
[----:B------:R-:W-:Y:S01]  /*0350*/  IABS R2, UR6 ;  /* 0x0000000600027c13 */ /* 0x000fe20008000000 */
[----:B------:R-:W-:Y:S01]  /*0360*/  UIADD3 UR20, UPT, UPT, -UR6, URZ, URZ ;  /* 0x000000ff06147290 */ /* 0x000fe2000fffe1ff */
[----:B------:R-:W-:Y:S01]  /*0370*/  IADD3 R18, PT, PT, R3, UR29, RZ ;  /* 0x0000001d03127c10 */ /* 0x000fe2000fffe0ff */
[----:B------:R-:W-:Y:S01]  /*0380*/  UIADD3 UR30, UPT, UPT, UR6, UR29, URZ ;  /* 0x0000001d061e7290 */ /* 0x000fe2000fffe0ff */
[----:B------:R-:W-:Y:S01]  /*0390*/  ISETP.NE.AND P0, PT, R15, R2, PT ;  /* 0x000000020f00720c */ /* 0x000fe20003f05270 */
[----:B------:R-:W-:-:S03]  /*03a0*/  UIADD3 UR29, UPT, UPT, UR29, 0x1, URZ ;  /* 0x000000011d1d7890 */ /* 0x000fc6000fffe0ff */
[----:B------:R-:W-:-:S09]  /*03b0*/  UMOV UR4, UR20 ;  /* 0x0000001400047c82 */ /* 0x000fd20008000000 */
.L_x_6:
[----:B------:R-:W-:Y:S01]  /*03c0*/  IABS R2, UR6 ;  /* 0x0000000600027c13 */ /* 0x000fe20008000000 */
[----:B------:R-:W-:Y:S01]  /*03d0*/  UIADD3 UR14, UPT, UPT, UR6, UR4, URZ ;  /* 0x00000004060e7290 */ /* 0x000fe2000fffe0ff */
[----:B------:R-:W-:Y:S02]  /*03e0*/  MOV R24, UR20 ;  /* 0x0000001400187c02 */ /* 0x000fe40008000f00 */
[----:B------:R-:W-:-:S04]  /*03f0*/  IADD3 R2, PT, PT, R2, UR6, RZ ;  /* 0x0000000602027c10 */ /* 0x000fc8000fffe0ff */
[----:B------:R-:W-:-:S13]  /*0400*/  ISETP.GE.U32.AND P1, PT, R2, 0x7, PT ;  /* 0x000000070200780c */ /* 0x000fda0003f26070 */
[----:B------:R-:W-:Y:S05]  /*0410*/  @!P1 BRA `(.L_x_1) ;  /* 0x0000000800009947 */ /* 0x000fea0003800000 */
[----:B------:R-:W1:Y:S01]  /*0420*/  LDCU UR9, c[0x0][0x3a4] ;  /* 0x00007480ff0977ac */ /* 0x000e620008000800 */
[----:B------:R-:W-:Y:S01]  /*0430*/  IADD3 R2, PT, PT, R2, 0x1, RZ ;  /* 0x0000000102027810 */ /* 0x000fe20007ffe0ff */
[----:B------:R-:W-:Y:S01]  /*0440*/  VIADD R23, R8, UR4 ;  /* 0x0000000408177c36 */ /* 0x000fe20008000000 */
[----:B------:R-:W-:Y:S01]  /*0450*/  IADD3 R19, PT, PT, R13, UR4, RZ ;  /* 0x000000040d137c10 */ /* 0x000fe2000fffe0ff */
[----:B------:R-:W2:Y:S01]  /*0460*/  LDCU UR15, c[0x0][0x3a4] ;  /* 0x00007480ff0f77ac */ /* 0x000ea20008000800 */
[----:B------:R-:W-:Y:S02]  /*0470*/  IADD3 R21, PT, PT, R7, UR4, RZ ;  /* 0x0000000407157c10 */ /* 0x000fe4000fffe0ff */
[----:B------:R-:W-:Y:S01]  /*0480*/  IADD3 R25, PT, PT, R9, UR4, RZ ;  /* 0x0000000409197c10 */ /* 0x000fe2000fffe0ff */
[----:B------:R-:W3:Y:S01]  /*0490*/  LDCU UR31, c[0x0][0x398] ;  /* 0x00007300ff1f77ac */ /* 0x000ee20008000800 */
[----:B------:R-:W-:Y:S02]  /*04a0*/  IADD3 R27, PT, PT, R10, UR4, RZ ;  /* 0x000000040a1b7c10 */ /* 0x000fe4000fffe0ff */
[----:B------:R-:W-:Y:S01]  /*04b0*/  IADD3 R29, PT, PT, R11, UR4, RZ ;  /* 0x000000040b1d7c10 */ /* 0x000fe2000fffe0ff */
[----:B------:R-:W-:-:S02]  /*04c0*/  UIADD3 UR7, UPT, UPT, UR27, UR4, URZ ;  /* 0x000000041b077290 */ /* 0x000fc4000fffe0ff */
[----:B------:R-:W-:Y:S01]  /*04d0*/  IADD3 R17, PT, PT, R12, UR4, RZ ;  /* 0x000000040c117c10 */ /* 0x000fe2000fffe0ff */
[----:B------:R-:W-:Y:S02]  /*04e0*/  UIADD3 UR8, UPT, UPT, UR28, UR4, URZ ;  /* 0x000000041c087290 */ /* 0x000fe4000fffe0ff */
[----:B------:R-:W-:Y:S01]  /*04f0*/  IADD3 R15, PT, PT, R6, UR4, RZ ;  /* 0x00000004060f7c10 */ /* 0x000fe2000fffe0ff */
[----:B------:R-:W4:Y:S01]  /*0500*/  LDCU.128 UR16, c[0x0][0x380] ;  /* 0x00007000ff1077ac */ /* 0x000f220008000c00 */
[----:B------:R-:W-:Y:S02]  /*0510*/  LOP3.LUT R2, R2, 0xfffffff8, RZ, 0xc0, !PT ;  /* 0xfffffff802027812 */ /* 0x000fe400078ec0ff */
[----:B------:R-:W-:Y:S01]  /*0520*/  MOV R24, UR20 ;  /* 0x0000001400187c02 */ /* 0x000fe20008000f00 */
[----:B-1----:R-:W-:Y:S02]  /*0530*/  UIADD3 UR10, UPT, UPT, UR6, UR9, URZ ;  /* 0x00000009060a7290 */ /* 0x002fe4000fffe0ff */
[----:B------:R-:W-:Y:S01]  /*0540*/  ULEA UR11, UR9, UR6, 0x1 ;  /* 0x00000006090b7291 */ /* 0x000fe2000f8e08ff */
[----:B------:R-:W-:Y:S01]  /*0550*/  IMAD.MOV R2, RZ, RZ, -R2 ;  /* 0x000000ffff027224 */ /* 0x000fe200078e0a02 */
[----:B------:R-:W-:-:S02]  /*0560*/  UIMAD UR21, UR9, 0x3, UR6 ;  /* 0x00000003091578a4 */ /* 0x000fc4000f8e0206 */
[----:B------:R-:W-:Y:S01]  /*0570*/  ULEA UR22, UR9, UR6, 0x2 ;  /* 0x0000000609167291 */ /* 0x000fe2000f8e10ff */
[--C-:B---3--:R-:W-:Y:S01]  /*0580*/  IMAD R19, R19, UR31, R18.reuse ;  /* 0x0000001f13137c24 */ /* 0x108fe2000f8e0212 */
[----:B------:R-:W-:Y:S01]  /*0590*/  UIMAD UR23, UR9, 0x5, UR6 ;  /* 0x00000005091778a4 */ /* 0x000fe2000f8e0206 */
[--C-:B------:R-:W-:Y:S01]  /*05a0*/  IMAD R21, R21, UR31, R18.reuse ;  /* 0x0000001f15157c24 */ /* 0x100fe2000f8e0212 */
[----:B--2---:R-:W-:Y:S01]  /*05b0*/  UIMAD UR12, UR7, UR15, UR30 ;  /* 0x0000000f070c72a4 */ /* 0x004fe2000f8e021e */
[--C-:B------:R-:W-:Y:S01]  /*05c0*/  IMAD R23, R23, UR31, R18.reuse ;  /* 0x0000001f17177c24 */ /* 0x100fe2000f8e0212 */
[----:B------:R-:W-:Y:S01]  /*05d0*/  UIMAD UR13, UR8, UR15, UR30 ;  /* 0x0000000f080d72a4 */ /* 0x000fe2000f8e021e */
[--C-:B------:R-:W-:Y:S01]  /*05e0*/  IMAD R25, R25, UR31, R18.reuse ;  /* 0x0000001f19197c24 */ /* 0x100fe2000f8e0212 */
[----:B------:R-:W-:Y:S01]  /*05f0*/  UIADD3 UR7, UPT, UPT, UR10, UR4, URZ ;  /* 0x000000040a077290 */ /* 0x000fe2000fffe0ff */
[--C-:B------:R-:W-:Y:S01]  /*0600*/  IMAD R27, R27, UR31, R18.reuse ;  /* 0x0000001f1b1b7c24 */ /* 0x100fe2000f8e0212 */
[----:B------:R-:W-:Y:S01]  /*0610*/  UIADD3 UR8, UPT, UPT, UR11, UR4, URZ ;  /* 0x000000040b087290 */ /* 0x000fe2000fffe0ff */
[--C-:B------:R-:W-:Y:S01]  /*0620*/  IMAD R29, R29, UR31, R18.reuse ;  /* 0x0000001f1d1d7c24 */ /* 0x100fe2000f8e0212 */
[----:B------:R-:W-:Y:S01]  /*0630*/  UIADD3 UR9, UPT, UPT, UR21, UR4, URZ ;  /* 0x0000000415097290 */ /* 0x000fe2000fffe0ff */
[--C-:B------:R-:W-:Y:S01]  /*0640*/  IMAD R20, R17, UR31, R18.reuse ;  /* 0x0000001f11147c24 */ /* 0x100fe2000f8e0212 */
[----:B------:R-:W-:Y:S01]  /*0650*/  UIADD3 UR10, UPT, UPT, UR22, UR4, URZ ;  /* 0x00000004160a7290 */ /* 0x000fe2000fffe0ff */
[----:B------:R-:W-:Y:S01]  /*0660*/  IMAD R22, R15, UR31, R18 ;  /* 0x0000001f0f167c24 */ /* 0x000fe2000f8e0212 */
[----:B------:R-:W-:-:S02]  /*0670*/  UIADD3 UR11, UPT, UPT, UR23, UR4, URZ ;  /* 0x00000004170b7290 */ /* 0x000fc4000fffe0ff */
[----:B------:R-:W-:Y:S02]  /*0680*/  UIMAD UR14, UR14, UR15, UR30 ;  /* 0x0000000f0e0e72a4 */ /* 0x000fe4000f8e021e */
[----:B------:R-:W-:Y:S02]  /*0690*/  UIMAD UR7, UR7, UR15, UR30 ;  /* 0x0000000f070772a4 */ /* 0x000fe4000f8e021e */
[----:B------:R-:W-:Y:S02]  /*06a0*/  UIMAD UR8, UR8, UR15, UR30 ;  /* 0x0000000f080872a4 */ /* 0x000fe4000f8e021e */
[----:B------:R-:W-:Y:S02]  /*06b0*/  UIMAD UR9, UR9, UR15, UR30 ;  /* 0x0000000f090972a4 */ /* 0x000fe4000f8e021e */
[----:B------:R-:W-:Y:S02]  /*06c0*/  UIMAD UR10, UR10, UR15, UR30 ;  /* 0x0000000f0a0a72a4 */ /* 0x000fe4000f8e021e */
[----:B----4-:R-:W-:-:S12]  /*06d0*/  UIMAD UR11, UR11, UR15, UR30 ;  /* 0x0000000f0b0b72a4 */ /* 0x010fd8000f8e021e */
.L_x_2:
[----:B------:R-:W-:Y:S01]  /*06e0*/  HFMA2 R17, -RZ, RZ, 0, 2.384185791015625e-07 ;  /* 0x00000004ff117431 */ /* 0x000fe200000001ff */
[----:B------:R-:W-:-:S04]  /*06f0*/  UIMAD.WIDE UR22, UR14, 0x4, UR18 ;  /* 0x000000040e1678a5 */ /* 0x000fc8000f8e0212 */
[----:B------:R-:W-:-:S05]  /*0700*/  IMAD.WIDE R16, R22, R17, UR16 ;  /* 0x0000001016107e25 */ /* 0x000fca000f8e0211 */
[----:B0-----:R0:W2:Y:S02]  /*0710*/  LDG.E R15, desc[UR24][R16.64] ;  /* 0x00000018100f7981 */ /* 0x0010a4000c1e1900 */
[----:B0-----:R-:W-:Y:S02]  /*0720*/  MOV R16, UR22 ;  /* 0x0000001600107c02 */ /* 0x001fe40008000f00 */
[----:B------:R-:W-:-:S05]  /*0730*/  MOV R17, UR23 ;  /* 0x0000001700117c02 */ /* 0x000fca0008000f00 */
[----:B------:R-:W2:Y:S01]  /*0740*/  LDG.E R14, desc[UR24][R16.64] ;  /* 0x00000018100e7981 */ /* 0x000ea2000c1e1900 */
[----:B------:R-:W-:Y:S01]  /*0750*/  UIMAD.WIDE UR22, UR7, 0x4, UR18 ;  /* 0x00000004071678a5 */ /* 0x000fe2000f8e0212 */
[----:B--2---:R-:W-:Y:S01]  /*0760*/  FFMA R26, R15, R14, R26 ;  /* 0x0000000e0f1a7223 */ /* 0x004fe2000000001a */
[----:B------:R-:W-:-:S05]  /*0770*/  MOV R14, 0x4 ;  /* 0x00000004000e7802 */ /* 0x000fca0000000f00 */
[----:B------:R-:W-:-:S05]  /*0780*/  IMAD.WIDE R14, R19, R14, UR16 ;  /* 0x00000010130e7e25 */ /* 0x000fca000f8e020e */
[----:B------:R0:W2:Y:S02]  /*0790*/  LDG.E R28, desc[UR24][R14.64] ;  /* 0x000000180e1c7981 */ /* 0x0000a4000c1e1900 */
[----:B0-----:R-:W-:Y:S02]  /*07a0*/  MOV R15, UR23 ;  /* 0x00000017000f7c02 */ /* 0x001fe40008000f00 */
[----:B------:R-:W-:-:S05]  /*07b0*/  MOV R14, UR22 ;  /* 0x00000016000e7c02 */ /* 0x000fca0008000f00 */
[----:B------:R-:W2:Y:S01]  /*07c0*/  LDG.E R15, desc[UR24][R14.64] ;  /* 0x000000180e0f7981 */ /* 0x000ea2000c1e1900 */
[----:B------:R-:W-:Y:S01]  /*07d0*/  UIMAD.WIDE UR22, UR8, 0x4, UR18 ;  /* 0x00000004081678a5 */ /* 0x000fe2000f8e0212 */
[----:B--2---:R-:W-:Y:S01]  /*07e0*/  FFMA R26, R28, R15, R26 ;  /* 0x0000000f1c1a7223 */ /* 0x004fe2000000001a */
[----:B------:R-:W-:-:S04]  /*07f0*/  IMAD.MOV.U32 R28, RZ, RZ, 0x4 ;  /* 0x00000004ff1c7424 */ /* 0x000fc800078e00ff */
[----:B------:R-:W-:-:S05]  /*0800*/  IMAD.WIDE R16, R21, R28, UR16 ;  /* 0x0000001015107e25 */ /* 0x000fca000f8e021c */
[----:B------:R0:W2:Y:S02]  /*0810*/  LDG.E R28, desc[UR24][R16.64] ;  /* 0x00000018101c7981 */ /* 0x0000a4000c1e1900 */
[----:B0-----:R-:W-:Y:S02]  /*0820*/  MOV R17, UR23 ;  /* 0x0000001700117c02 */ /* 0x001fe40008000f00 */
[----:B------:R-:W-:-:S05]  /*0830*/  MOV R16, UR22 ;  /* 0x0000001600107c02 */ /* 0x000fca0008000f00 */
[----:B------:R-:W2:Y:S01]  /*0840*/  LDG.E R17, desc[UR24][R16.64] ;  /* 0x0000001810117981 */ /* 0x000ea2000c1e1900 */
[----:B------:R-:W-:Y:S01]  /*0850*/  UIMAD.WIDE UR22, UR9, 0x4, UR18 ;  /* 0x00000004091678a5 */ /* 0x000fe2000f8e0212 */
[----:B--2---:R-:W-:Y:S01]  /*0860*/  FFMA R26, R28, R17, R26 ;  /* 0x000000111c1a7223 */ /* 0x004fe2000000001a */
[----:B------:R-:W-:-:S05]  /*0870*/  HFMA2 R28, -RZ, RZ, 0, 2.384185791015625e-07 ;  /* 0x00000004ff1c7431 */ /* 0x000fca00000001ff */
[----:B------:R-:W-:-:S05]  /*0880*/  IMAD.WIDE R14, R23, R28, UR16 ;  /* 0x00000010170e7e25 */ /* 0x000fca000f8e021c */
[----:B------:R0:W2:Y:S02]  /*0890*/  LDG.E R28, desc[UR24][R14.64] ;  /* 0x000000180e1c7981 */ /* 0x0000a4000c1e1900 */
        /* <DEDUP_REMOVED lines=8> */
[----:B0-----:R-:W-:Y:S01]  /*0920*/  MOV R17, UR23 ;  /* 0x0000001700117c02 */ /* 0x001fe20008000f00 */
[----:B------:R-:W-:-:S05]  /*0930*/  IMAD.U32 R16, RZ, RZ, UR22 ;  /* 0x00000016ff107e24 */ /* 0x000fca000f8e00ff */
        /* <DEDUP_REMOVED lines=14> */
[----:B0-----:R-:W-:Y:S01]  /*0a20*/  IMAD.U32 R17, RZ, RZ, UR23 ;  /* 0x00000017ff117e24 */ /* 0x001fe2000f8e00ff */
        /* <DEDUP_REMOVED lines=10> */
[----:B------:R-:W-:Y:S01]  /*0ad0*/  IADD3 R2, PT, PT, R2, 0x8, RZ ;  /* 0x0000000802027810 */ /* 0x000fe20007ffe0ff */
[----:B------:R-:W-:Y:S01]  /*0ae0*/  ULEA UR7, UR26, UR7, 0x3 ;  /* 0x000000071a077291 */ /* 0x000fe2000f8e18ff */
[----:B------:R-:W-:Y:S01]  /*0af0*/  IADD3 R24, PT, PT, R24, 0x8, RZ ;  /* 0x0000000818187810 */ /* 0x000fe20007ffe0ff */
[----:B------:R-:W-:Y:S01]  /*0b00*/  ULEA UR8, UR26, UR8, 0x3 ;  /* 0x000000081a087291 */ /* 0x000fe2000f8e18ff */
[----:B------:R-:W-:Y:S01]  /*0b10*/  ISETP.NE.AND P1, PT, R2, RZ, PT ;  /* 0x000000ff0200720c */ /* 0x000fe20003f25270 */
[----:B------:R-:W-:Y:S01]  /*0b20*/  ULEA UR9, UR26, UR9, 0x3 ;  /* 0x000000091a097291 */ /* 0x000fe2000f8e18ff */
[C---:B------:R-:W-:Y:S01]  /*0b30*/  LEA R19, R4.reuse, R19, 0x3 ;  /* 0x0000001304137211 */ /* 0x040fe200078e18ff */
[----:B------:R-:W-:Y:S01]  /*0b40*/  ULEA UR10, UR26, UR10, 0x3 ;  /* 0x0000000a1a0a7291 */ /* 0x000fe2000f8e18ff */
[C---:B------:R-:W-:Y:S01]  /*0b50*/  IMAD R21, R4.reuse, 0x8, R21 ;  /* 0x0000000804157824 */ /* 0x040fe200078e0215 */
[----:B------:R-:W-:Y:S01]  /*0b60*/  ULEA UR11, UR26, UR11, 0x3 ;  /* 0x0000000b1a0b7291 */ /* 0x000fe2000f8e18ff */
[C---:B------:R-:W-:Y:S01]  /*0b70*/  LEA R23, R4.reuse, R23, 0x3 ;  /* 0x0000001704177211 */ /* 0x040fe200078e18ff */
[----:B------:R-:W-:Y:S01]  /*0b80*/  ULEA UR12, UR26, UR12, 0x3 ;  /* 0x0000000c1a0c7291 */ /* 0x000fe2000f8e18ff */
[C---:B------:R-:W-:Y:S01]  /*0b90*/  LEA R25, R4.reuse, R25, 0x3 ;  /* 0x0000001904197211 */ /* 0x040fe200078e18ff */
[----:B------:R-:W-:Y:S01]  /*0ba0*/  ULEA UR13, UR26, UR13, 0x3 ;  /* 0x0000000d1a0d7291 */ /* 0x000fe2000f8e18ff */
[C---:B------:R-:W-:Y:S01]  /*0bb0*/  LEA R27, R4.reuse, R27, 0x3 ;  /* 0x0000001b041b7211 */ /* 0x040fe200078e18ff */
[----:B------:R-:W-:Y:S01]  /*0bc0*/  ULEA UR14, UR26, UR14, 0x3 ;  /* 0x0000000e1a0e7291 */ /* 0x000fe2000f8e18ff */
[----:B------:R-:W-:-:S02]  /*0bd0*/  LEA R29, R4, R29, 0x3 ;  /* 0x0000001d041d7211 */ /* 0x000fc400078e18ff */
[C---:B------:R-:W-:Y:S02]  /*0be0*/  LEA R20, R4.reuse, R20, 0x3 ;  /* 0x0000001404147211 */ /* 0x040fe400078e18ff */
[----:B------:R-:W-:Y:S01]  /*0bf0*/  LEA R22, R4, R22, 0x3 ;  /* 0x0000001604167211 */ /* 0x000fe200078e18ff */
[----:B--2---:R-:W-:Y:S01]  /*0c00*/  FFMA R26, R28, R15, R26 ;  /* 0x0000000f1c1a7223 */ /* 0x004fe2000000001a */
[----:B------:R-:W-:Y:S06]  /*0c10*/  @P1 BRA `(.L_x_2) ;  /* 0xfffffff800b01947 */ /* 0x000fec000383ffff */
.L_x_1:
[----:B------:R-:W-:-:S05]  /*0c20*/  IABS R19, UR6 ;  /* 0x0000000600137c13 */ /* 0x000fca0008000000 */
[----:B------:R-:W-:-:S05]  /*0c30*/  VIADD R19, R19, UR6 ;  /* 0x0000000613137c36 */ /* 0x000fca0008000000 */
[----:B------:R-:W-:-:S04]  /*0c40*/  IADD3 R2, PT, PT, R19, 0x1, RZ ;  /* 0x0000000113027810 */ /* 0x000fc80007ffe0ff */
[----:B------:R-:W-:-:S04]  /*0c50*/  LOP3.LUT R2, R2, 0x7, RZ, 0xc0, !PT ;  /* 0x0000000702027812 */ /* 0x000fc800078ec0ff */
[----:B------:R-:W-:-:S13]  /*0c60*/  ISETP.NE.AND P1, PT, R2, RZ, PT ;  /* 0x000000ff0200720c */ /* 0x000fda0003f25270 */
[----:B------:R-:W-:Y:S05]  /*0c70*/  @!P1 BRA `(.L_x_3) ;  /* 0x0000000400809947 */ /* 0x000fea0003800000 */
[----:B------:R-:W-:Y:S01]  /*0c80*/  IADD3 R2, PT, PT, R2, -0x1, RZ ;  /* 0xffffffff02027810 */ /* 0x000fe20007ffe0ff */
[----:B------:R-:W-:-:S03]  /*0c90*/  UIADD3 UR7, UPT, UPT, UR6, UR4, URZ ;  /* 0x0000000406077290 */ /* 0x000fc6000fffe0ff */
[----:B------:R-:W-:Y:S02]  /*0ca0*/  ISETP.GE.U32.AND P1, PT, R2, 0x3, PT ;  /* 0x000000030200780c */ /* 0x000fe40003f26070 */
[----:B------:R-:W-:-:S11]  /*0cb0*/  IADD3 R2, PT, PT, R0, UR4, RZ ;  /* 0x0000000400027c10 */ /* 0x000fd6000fffe0ff */
[----:B------:R-:W-:Y:S05]  /*0cc0*/  @!P1 BRA `(.L_x_4) ;  /* 0x0000000000ac9947 */ /* 0x000fea0003800000 */
[----:B------:R-:W1:Y:S01]  /*0cd0*/  LDC R25, c[0x0][0x3a4] ;  /* 0x0000e900ff197b82 */ /* 0x000e620000000800 */
[----:B------:R-:W2:Y:S01]  /*0ce0*/  LDCU.64 UR8, c[0x0][0x398] ;  /* 0x00007300ff0877ac */ /* 0x000ea20008000a00 */
[----:B------:R-:W-:Y:S02]  /*0cf0*/  IADD3 R27, PT, PT, R5, R24, RZ ;  /* 0x00000018051b7210 */ /* 0x000fe40007ffe0ff */
[----:B------:R-:W-:-:S04]  /*0d00*/  IADD3 R28, PT, PT, R24, UR6, RZ ;  /* 0x00000006181c7c10 */ /* 0x000fc8000fffe0ff */
[----:B------:R-:W3:Y:S08]  /*0d10*/  LDC.64 R16, c[0x0][0x380] ;  /* 0x0000e000ff107b82 */ /* 0x000ef00000000a00 */
[----:B------:R-:W4:Y:S01]  /*0d20*/  LDC.64 R14, c[0x0][0x388] ;  /* 0x0000e200ff0e7b82 */ /* 0x000f220000000a00 */
[----:B--2---:R-:W-:-:S04]  /*0d30*/  IMAD R27, R27, UR9, R2 ;  /* 0x000000091b1b7c24 */ /* 0x004fc8000f8e0202 */
[----:B------:R-:W-:Y:S02]  /*0d40*/  IMAD R23, R27, UR8, R18 ;  /* 0x000000081b177c24 */ /* 0x000fe4000f8e0212 */
[----:B-1----:R-:W-:-:S04]  /*0d50*/  IMAD R28, R28, R25, UR7 ;  /* 0x000000071c1c7e24 */ /* 0x002fc8000f8e0219 */
[----:B------:R-:W-:Y:S02]  /*0d60*/  IMAD R21, R28, R25, UR30 ;  /* 0x0000001e1c157e24 */ /* 0x000fe4000f8e0219 */
[----:B---3--:R-:W-:-:S06]  /*0d70*/  IMAD.WIDE R22, R23, 0x4, R16 ;  /* 0x0000000417167825 */ /* 0x008fcc00078e0210 */
[----:B0-----:R-:W2:Y:S01]  /*0d80*/  LDG.E R23, desc[UR24][R22.64] ;  /* 0x0000001816177981 */ /* 0x001ea2000c1e1900 */
[----:B----4-:R-:W-:-:S06]  /*0d90*/  IMAD.WIDE R20, R21, 0x4, R14 ;  /* 0x0000000415147825 */ /* 0x010fcc00078e020e */
[----:B------:R0:W2:Y:S02]  /*0da0*/  LDG.E R20, desc[UR24][R20.64] ;  /* 0x0000001814147981 */ /* 0x0000a4000c1e1900 */
[----:B0-----:R-:W-:Y:S01]  /*0db0*/  IADD3 R21, PT, PT, R27, UR9, RZ ;  /* 0x000000091b157c10 */ /* 0x001fe2000fffe0ff */
[----:B------:R-:W-:-:S04]  /*0dc0*/  IMAD.IADD R27, R28, 0x1, R25 ;  /* 0x000000011c1b7824 */ /* 0x000fc800078e0219 */
[----:B------:R-:W-:-:S04]  /*0dd0*/  IMAD R29, R21, UR8, R18 ;  /* 0x00000008151d7c24 */ /* 0x000fc8000f8e0212 */
[----:B------:R-:W-:-:S06]  /*0de0*/  IMAD.WIDE R28, R29, 0x4, R16 ;  /* 0x000000041d1c7825 */ /* 0x000fcc00078e0210 */
[----:B------:R-:W3:Y:S01]  /*0df0*/  LDG.E R29, desc[UR24][R28.64] ;  /* 0x000000181c1d7981 */ /* 0x000ee2000c1e1900 */
[----:B--2---:R-:W-:Y:S01]  /*0e00*/  FFMA R26, R23, R20, R26 ;  /* 0x00000014171a7223 */ /* 0x004fe2000000001a */
[----:B------:R-:W-:-:S04]  /*0e10*/  IMAD R23, R27, R25, UR30 ;  /* 0x0000001e1b177e24 */ /* 0x000fc8000f8e0219 */
[----:B------:R-:W-:-:S06]  /*0e20*/  IMAD.WIDE R22, R23, 0x4, R14 ;  /* 0x0000000417167825 */ /* 0x000fcc00078e020e */
[----:B------:R0:W3:Y:S01]  /*0e30*/  LDG.E R22, desc[UR24][R22.64] ;  /* 0x0000001816167981 */ /* 0x0000e2000c1e1900 */
[----:B------:R-:W-:Y:S02]  /*0e40*/  IADD3 R21, PT, PT, R21, UR9, RZ ;  /* 0x0000000915157c10 */ /* 0x000fe4000fffe0ff */
[----:B------:R-:W-:-:S03]  /*0e50*/  IADD3 R27, PT, PT, R27, R25, RZ ;  /* 0x000000191b1b7210 */ /* 0x000fc60007ffe0ff */
[C---:B------:R-:W-:Y:S01]  /*0e60*/  IMAD R20, R21.reuse, UR8, R18 ;  /* 0x0000000815147c24 */ /* 0x040fe2000f8e0212 */
[----:B0-----:R-:W-:-:S03]  /*0e70*/  IADD3 R23, PT, PT, R21, UR9, RZ ;  /* 0x0000000915177c10 */ /* 0x001fc6000fffe0ff */
[----:B------:R-:W-:-:S04]  /*0e80*/  IMAD.WIDE R20, R20, 0x4, R16 ;  /* 0x0000000414147825 */ /* 0x000fc800078e0210 */
[----:B------:R-:W-:Y:S01]  /*0e90*/  IMAD R23, R23, UR8, R18 ;  /* 0x0000000817177c24 */ /* 0x000fe2000f8e0212 */
[----:B------:R-:W-:Y:S01]  /*0ea0*/  IADD3 R28, PT, PT, R27, R25, RZ ;  /* 0x000000191b1c7210 */ /* 0x000fe20007ffe0ff */
[----:B------:R-:W2:Y:S02]  /*0eb0*/  LDG.E R21, desc[UR24][R20.64] ;  /* 0x0000001814157981 */ /* 0x000ea4000c1e1900 */
[----:B------:R-:W-:-:S04]  /*0ec0*/  IMAD.WIDE R16, R23, 0x4, R16 ;  /* 0x0000000417107825 */ /* 0x000fc800078e0210 */
[-C--:B------:R-:W-:Y:S02]  /*0ed0*/  IMAD R23, R27, R25.reuse, UR30 ;  /* 0x0000001e1b177e24 */ /* 0x080fe4000f8e0219 */
[----:B------:R-:W-:Y:S01]  /*0ee0*/  IMAD R25, R28, R25, UR30 ;  /* 0x0000001e1c197e24 */ /* 0x000fe2000f8e0219 */
[----:B------:R-:W4:Y:S01]  /*0ef0*/  LDG.E R17, desc[UR24][R16.64] ;  /* 0x0000001810117981 */ /* 0x000f22000c1e1900 */
[----:B---3--:R-:W-:Y:S01]  /*0f00*/  FFMA R26, R29, R22, R26 ;  /* 0x000000161d1a7223 */ /* 0x008fe2000000001a */
[----:B------:R-:W-:-:S04]  /*0f10*/  IMAD.WIDE R22, R23, 0x4, R14 ;  /* 0x0000000417167825 */ /* 0x000fc800078e020e */
[----:B------:R-:W-:Y:S02]  /*0f20*/  IMAD.WIDE R14, R25, 0x4, R14 ;  /* 0x00000004190e7825 */ /* 0x000fe400078e020e */
[----:B------:R-:W2:Y:S04]  /*0f30*/  LDG.E R22, desc[UR24][R22.64] ;  /* 0x0000001816167981 */ /* 0x000ea8000c1e1900 */
[----:B------:R-:W4:Y:S01]  /*0f40*/  LDG.E R14, desc[UR24][R14.64] ;  /* 0x000000180e0e7981 */ /* 0x000f22000c1e1900 */
[----:B------:R-:W-:Y:S01]  /*0f50*/  IADD3 R24, PT, PT, R24, 0x4, RZ ;  /* 0x0000000418187810 */ /* 0x000fe20007ffe0ff */
[----:B--2---:R-:W-:-:S04]  /*0f60*/  FFMA R26, R21, R22, R26 ;  /* 0x00000016151a7223 */ /* 0x004fc8000000001a */
[----:B----4-:R-:W-:-:S07]  /*0f70*/  FFMA R26, R17, R14, R26 ;  /* 0x0000000e111a7223 */ /* 0x010fce000000001a */
.L_x_4:
[----:B------:R-:W-:-:S04]  /*0f80*/  IADD3 R14, PT, PT, R19, 0x1, RZ ;  /* 0x00000001130e7810 */ /* 0x000fc80007ffe0ff */
[----:B------:R-:W-:-:S13]  /*0f90*/  LOP3.LUT P1, R14, R14, 0x3, RZ, 0xc0, !PT ;  /* 0x000000030e0e7812 */ /* 0x000fda000782c0ff */
[----:B------:R-:W-:Y:S05]  /*0fa0*/  @!P1 BRA `(.L_x_3) ;  /* 0x0000000000b49947 */ /* 0x000fea0003800000 */
[----:B------:R-:W-:Y:S02]  /*0fb0*/  ISETP.NE.AND P1, PT, R14, 0x1, PT ;  /* 0x000000010e00780c */ /* 0x000fe40003f25270 */
[----:B------:R-:W-:-:S04]  /*0fc0*/  LOP3.LUT R19, R19, 0x1, RZ, 0xc0, !PT ;  /* 0x0000000113137812 */ /* 0x000fc800078ec0ff */
[----:B------:R-:W-:-:S07]  /*0fd0*/  ISETP.NE.U32.AND P2, PT, R19, 0x1, PT ;  /* 0x000000011300780c */ /* 0x000fce0003f45070 */
[----:B------:R-:W-:Y:S06]  /*0fe0*/  @!P1 BRA `(.L_x_5) ;  /* 0x0000000000649947 */ /* 0x000fec0003800000 */
[----:B------:R-:W1:Y:S01]  /*0ff0*/  LDC R19, c[0x0][0x3a4] ;  /* 0x0000e900ff137b82 */ /* 0x000e620000000800 */
[----:B------:R-:W2:Y:S01]  /*1000*/  LDCU.64 UR8, c[0x0][0x398] ;  /* 0x00007300ff0877ac */ /* 0x000ea20008000a00 */
[----:B------:R-:W-:Y:S01]  /*1010*/  IMAD.IADD R21, R5, 0x1, R24 ;  /* 0x0000000105157824 */ /* 0x000fe200078e0218 */
[----:B------:R-:W-:-:S05]  /*1020*/  IADD3 R20, PT, PT, R24, UR6, RZ ;  /* 0x0000000618147c10 */ /* 0x000fca000fffe0ff */
[----:B------:R-:W3:Y:S08]  /*1030*/  LDC.64 R16, c[0x0][0x380] ;  /* 0x0000e000ff107b82 */ /* 0x000ef00000000a00 */
[----:B------:R-:W4:Y:S01]  /*1040*/  LDC.64 R14, c[0x0][0x388] ;  /* 0x0000e200ff0e7b82 */ /* 0x000f220000000a00 */
[----:B--2---:R-:W-:-:S04]  /*1050*/  IMAD R21, R21, UR9, R2 ;  /* 0x0000000915157c24 */ /* 0x004fc8000f8e0202 */
[C---:B------:R-:W-:Y:S01]  /*1060*/  IMAD R23, R21.reuse, UR8, R18 ;  /* 0x0000000815177c24 */ /* 0x040fe2000f8e0212 */
[----:B------:R-:W-:Y:S01]  /*1070*/  IADD3 R21, PT, PT, R21, UR9, RZ ;  /* 0x0000000915157c10 */ /* 0x000fe2000fffe0ff */
[----:B-1----:R-:W-:-:S04]  /*1080*/  IMAD R20, R20, R19, UR7 ;  /* 0x0000000714147e24 */ /* 0x002fc8000f8e0213 */
[CC--:B------:R-:W-:Y:S01]  /*1090*/  IMAD R25, R20.reuse, R19.reuse, UR30 ;  /* 0x0000001e14197e24 */ /* 0x0c0fe2000f8e0213 */
[----:B------:R-:W-:Y:S01]  /*10a0*/  IADD3 R28, PT, PT, R20, R19, RZ ;  /* 0x00000013141c7210 */ /* 0x000fe20007ffe0ff */
[----:B------:R-:W-:Y:S02]  /*10b0*/  IMAD R27, R21, UR8, R18 ;  /* 0x00000008151b7c24 */ /* 0x000fe4000f8e0212 */
[----:B---3--:R-:W-:-:S04]  /*10c0*/  IMAD.WIDE R22, R23, 0x4, R16 ;  /* 0x0000000417167825 */ /* 0x008fc800078e0210 */
[----:B------:R-:W-:Y:S02]  /*10d0*/  IMAD R19, R28, R19, UR30 ;  /* 0x0000001e1c137e24 */ /* 0x000fe4000f8e0213 */
[----:B----4-:R-:W-:Y:S01]  /*10e0*/  IMAD.WIDE R20, R25, 0x4, R14 ;  /* 0x0000000419147825 */ /* 0x010fe200078e020e */
[----:B0-----:R-:W2:Y:S03]  /*10f0*/  LDG.E R23, desc[UR24][R22.64] ;  /* 0x0000001816177981 */ /* 0x001ea6000c1e1900 */
[----:B------:R-:W-:Y:S02]  /*1100*/  IMAD.WIDE R16, R27, 0x4, R16 ;  /* 0x000000041b107825 */ /* 0x000fe400078e0210 */
[----:B------:R-:W2:Y:S02]  /*1110*/  LDG.E R20, desc[UR24][R20.64] ;  /* 0x0000001814147981 */ /* 0x000ea4000c1e1900 */
[----:B------:R-:W-:-:S02]  /*1120*/  IMAD.WIDE R14, R19, 0x4, R14 ;  /* 0x00000004130e7825 */ /* 0x000fc400078e020e */
[----:B------:R-:W3:Y:S04]  /*1130*/  LDG.E R17, desc[UR24][R16.64] ;  /* 0x0000001810117981 */ /* 0x000ee8000c1e1900 */
[----:B------:R-:W3:Y:S01]  /*1140*/  LDG.E R14, desc[UR24][R14.64] ;  /* 0x000000180e0e7981 */ /* 0x000ee2000c1e1900 */
[----:B------:R-:W-:Y:S01]  /*1150*/  IADD3 R24, PT, PT, R24, 0x2, RZ ;  /* 0x0000000218187810 */ /* 0x000fe20007ffe0ff */
[----:B--2---:R-:W-:-:S04]  /*1160*/  FFMA R26, R23, R20, R26 ;  /* 0x00000014171a7223 */ /* 0x004fc8000000001a */
[----:B---3--:R-:W-:-:S07]  /*1170*/  FFMA R26, R17, R14, R26 ;  /* 0x0000000e111a7223 */ /* 0x008fce000000001a */
.L_x_5:
        /* <DEDUP_REMOVED lines=14> */
[----:B------:R-:W2:Y:S02]  /*1260*/  LDG.E R14, desc[UR24][R14.64] ;  /* 0x000000180e0e7981 */ /* 0x000ea4000c1e1900 */
[----:B--2---:R-:W-:-:S07]  /*1270*/  FFMA R26, R17, R14, R26 ;  /* 0x0000000e111a7223 */ /* 0x004fce000000001a */
.L_x_3:
[----:B------:R-:W-:-:S04]  /*1280*/  IABS R2, UR6 ;  /* 0x0000000600027c13 */ /* 0x000fc80008000000 */
[----:B------:R-:W-:Y:S01]  /*1290*/  ISETP.NE.AND P1, PT, R2, UR4, PT ;  /* 0x0000000402007c0c */ /* 0x000fe2000bf25270 */
[----:B------:R-:W-:-:S12]  /*12a0*/  UIADD3 UR4, UPT, UPT, UR4, 0x1, URZ ;  /* 0x0000000104047890 */ /* 0x000fd8000fffe0ff */
[----:B------:R-:W-:Y:S05]  /*12b0*/  @P1 BRA `(.L_x_6) ;  /* 0xfffffff000401947 */ /* 0x000fea000383ffff */
[----:B------:R-:W-:Y:S05]  /*12c0*/  @P0 BRA `(.L_x_7) ;  /* 0xfffffff0001c0947 */ /* 0x000fea000383ffff */
.L_x_0:
[----:B------:R-:W1:Y:S01]  /*12d0*/  LDCU.64 UR8, c[0x0][0x398] ;  /* 0x00007300ff0877ac */ /* 0x000e620008000a00 */
[----:B------:R-:W2:Y:S01]  /*12e0*/  LDC.64 R6, c[0x0][0x390] ;  /* 0x0000e400ff067b82 */ /* 0x000ea20000000a00 */
[----:B-1----:R-:W-:-:S04]  /*12f0*/  IMAD R0, R5, UR9, R0 ;  /* 0x0000000905007c24 */ /* 0x002fc8000f8e0200 */
[----:B------:R-:W-:-:S04]  /*1300*/  IMAD R3, R0, UR8, R3 ;  /* 0x0000000800037c24 */ /* 0x000fc8000f8e0203 */
[----:B--2---:R-:W-:-:S05]  /*1310*/  IMAD.WIDE R2, R3, 0x4, R6 ;  /* 0x0000000403027825 */ /* 0x004fca00078e0206 */
[----:B0-----:R-:W-:Y:S01]  /*1320*/  STG.E desc[UR24][R2.64], R26 ;  /* 0x0000001a02007986 */ /* 0x001fe2000c101918 */
[----:B------:R-:W-:Y:S05]  /*1330*/  EXIT ;  /* 0x000000000000794d */ /* 0x000fea0003800000 */
.L_x_8:
[----:B------:R-:W-:-:S00]  /*1340*/  BRA `(.L_x_8) ;  /* 0xfffffffc00fc7947 */ /* 0x000fc0000383ffff */
[----:B------:R-:W-:-:S00]  /*1350*/  NOP ;  /* 0x0000000000007918 */ /* 0x000fc00000000000 */
        /* <DEDUP_REMOVED lines=10> */
.L_x_9:


//--------------------- .nv.shared.reserved.0     --------------------------
	.section	.nv.shared.reserved.0,"aw",@nobits
	.weak		__nv_reservedSMEM_offset_0_alias
	.size		__nv_reservedSMEM_offset_0_alias, 0, 64
	.other		__nv_reservedSMEM_offset_0_alias,@"STO_CUDA_RESERVED_SHARED STV_DEFAULT"
__nv_reservedSMEM_offset_0_alias:
	.zero		0
	.zero		64


//--------------------- .nv.constant0._Z6conv3dPKfS0_Pfiiii --------------------------
	.section	.nv.constant0._Z6conv3dPKfS0_Pfiiii,"a",@progbits
	.sectionflags	@""
	.align	4
.nv.constant0._Z6conv3dPKfS0_Pfiiii:
	.zero		936


//--------------------- SYMBOLS --------------------------

	.type		.nv.reservedSmem.offset0,@object
	.size		.nv.reservedSmem.offset0,0x4
